	.headerflags	@"EF_CUDA_TEXMODE_UNIFIED EF_CUDA_64BIT_ADDRESS EF_CUDA_ACCELERATORS EF_CUDA_SM90 EF_CUDA_VIRTUAL_SM(EF_CUDA_SM90)"
	.elftype	@"ET_EXEC"


//--------------------- .nv.info                  --------------------------
	.section	.nv.info,"",@"SHT_CUDA_INFO"
	.align	4


	//----- nvinfo : EIATTR_REGCOUNT
	.align		4
        /*0000*/ 	.byte	0x04, 0x2f
        /*0002*/ 	.short	(.L_1 - .L_0)
	.align		4
.L_0:
        /*0004*/ 	.word	index@(triton_poi_fused_add_convolution_hardtanh_backward_18)
        /*0008*/ 	.word	0x0000000e


	//----- nvinfo : EIATTR_MIN_STACK_SIZE
	.align		4
.L_1:
        /*000c*/ 	.byte	0x04, 0x12
        /*000e*/ 	.short	(.L_3 - .L_2)
	.align		4
.L_2:
        /*0010*/ 	.word	index@(triton_poi_fused_add_convolution_hardtanh_backward_18)
        /*0014*/ 	.word	0x00000000


	//----- nvinfo : EIATTR_FRAME_SIZE
	.align		4
.L_3:
        /*0018*/ 	.byte	0x04, 0x11
        /*001a*/ 	.short	(.L_5 - .L_4)
	.align		4
.L_4:
        /*001c*/ 	.word	index@(triton_poi_fused_add_convolution_hardtanh_backward_18)
        /*0020*/ 	.word	0x00000000


	//----- nvinfo : EIATTR_MIN_STACK_SIZE
	.align		4
.L_5:
        /*0024*/ 	.byte	0x04, 0x12
        /*0026*/ 	.short	(.L_7 - .L_6)
	.align		4
.L_6:
        /*0028*/ 	.word	index@(triton_poi_fused_add_convolution_hardtanh_backward_18)
        /*002c*/ 	.word	0x00000000
.L_7:


//--------------------- .nv.info.triton_poi_fused_add_convolution_hardtanh_backward_18 --------------------------
	.section	.nv.info.triton_poi_fused_add_convolution_hardtanh_backward_18,"",@"SHT_CUDA_INFO"
	.sectionflags	@""
	.align	4


	//----- nvinfo : EIATTR_CUDA_API_VERSION
	.align		4
        /*0000*/ 	.byte	0x04, 0x37
        /*0002*/ 	.short	(.L_9 - .L_8)
.L_8:
        /*0004*/ 	.word	0x0000007c


	//----- nvinfo : EIATTR_KPARAM_INFO
	.align		4
.L_9:
        /*0008*/ 	.byte	0x04, 0x17
        /*000a*/ 	.short	(.L_11 - .L_10)
.L_10:
        /*000c*/ 	.word	0x00000000
        /*0010*/ 	.short	0x0004
        /*0012*/ 	.short	0x0020
        /*0014*/ 	.byte	0x00, 0xf0, 0x11, 0x00


	//----- nvinfo : EIATTR_KPARAM_INFO
	.align		4
.L_11:
        /*0018*/ 	.byte	0x04, 0x17
        /*001a*/ 	.short	(.L_13 - .L_12)
.L_12:
        /*001c*/ 	.word	0x00000000
        /*0020*/ 	.short	0x0003
        /*0022*/ 	.short	0x0018
        /*0024*/ 	.byte	0x00, 0xf4, 0x21, 0x00


	//----- nvinfo : EIATTR_KPARAM_INFO
	.align		4
.L_13:
        /*0028*/ 	.byte	0x04, 0x17
        /*002a*/ 	.short	(.L_15 - .L_14)
.L_14:
        /*002c*/ 	.word	0x00000000
        /*0030*/ 	.short	0x0002
        /*0032*/ 	.short	0x0010
        /*0034*/ 	.byte	0x00, 0xf4, 0x21, 0x00


	//----- nvinfo : EIATTR_KPARAM_INFO
	.align		4
.L_15:
        /*0038*/ 	.byte	0x04, 0x17
        /*003a*/ 	.short	(.L_17 - .L_16)
.L_16:
        /*003c*/ 	.word	0x00000000
        /*0040*/ 	.short	0x0001
        /*0042*/ 	.short	0x0008
        /*0044*/ 	.byte	0x00, 0xf4, 0x21, 0x00


	//----- nvinfo : EIATTR_KPARAM_INFO
	.align		4
.L_17:
        /*0048*/ 	.byte	0x04, 0x17
        /*004a*/ 	.short	(.L_19 - .L_18)
.L_18:
        /*004c*/ 	.word	0x00000000
        /*0050*/ 	.short	0x0000
        /*0052*/ 	.short	0x0000
        /*0054*/ 	.byte	0x00, 0xf4, 0x21, 0x00


	//----- nvinfo : EIATTR_SPARSE_MMA_MASK
	.align		4
.L_19:
        /*0058*/ 	.byte	0x03, 0x50
        /*005a*/ 	.short	0x0000


	//----- nvinfo : EIATTR_MAXREG_COUNT
	.align		4
        /*005c*/ 	.byte	0x03, 0x1b
        /*005e*/ 	.short	0x00ff


	//----- nvinfo : EIATTR_EXIT_INSTR_OFFSETS
	.align		4
        /*0060*/ 	.byte	0x04, 0x1c
        /*0062*/ 	.short	(.L_21 - .L_20)


	//   ....[0]....
.L_20:
        /*0064*/ 	.word	0x00000200


	//   ....[1]....
        /*0068*/ 	.word	0x00000220


	//----- nvinfo : EIATTR_REQNTID
	.align		4
.L_21:
        /*006c*/ 	.byte	0x04, 0x10
        /*006e*/ 	.short	(.L_23 - .L_22)
.L_22:
        /*0070*/ 	.word	0x00000080
        /*0074*/ 	.word	0x00000001
        /*0078*/ 	.word	0x00000001


	//----- nvinfo : EIATTR_CBANK_PARAM_SIZE
	.align		4
.L_23:
        /*007c*/ 	.byte	0x03, 0x19
        /*007e*/ 	.short	0x0024


	//----- nvinfo : EIATTR_PARAM_CBANK
	.align		4
        /*0080*/ 	.byte	0x04, 0x0a
        /*0082*/ 	.short	(.L_25 - .L_24)
	.align		4
.L_24:
        /*0084*/ 	.word	index@(.nv.constant0.triton_poi_fused_add_convolution_hardtanh_backward_18)
        /*0088*/ 	.short	0x0210
        /*008a*/ 	.short	0x0024


	//----- nvinfo : EIATTR_SW_WAR
	.align		4
.L_25:
        /*008c*/ 	.byte	0x04, 0x36
        /*008e*/ 	.short	(.L_27 - .L_26)
.L_26:
        /*0090*/ 	.word	0x00000008
.L_27:


//--------------------- .nv.callgraph             --------------------------
	.section	.nv.callgraph,"",@"SHT_CUDA_CALLGRAPH"
	.align	4
	.sectionentsize	8
	.align		4
        /*0000*/ 	.word	0x00000000
	.align		4
        /*0004*/ 	.word	0xffffffff
	.align		4
        /*0008*/ 	.word	0x00000000
	.align		4
        /*000c*/ 	.word	0xfffffffe
	.align		4
        /*0010*/ 	.word	0x00000000
	.align		4
        /*0014*/ 	.word	0xfffffffd
	.align		4
        /*0018*/ 	.word	0x00000000
	.align		4
        /*001c*/ 	.word	0xfffffffc


//--------------------- .text.triton_poi_fused_add_convolution_hardtanh_backward_18 --------------------------
	.section	.text.triton_poi_fused_add_convolution_hardtanh_backward_18,"ax",@progbits
	.align	128
        .global         triton_poi_fused_add_convolution_hardtanh_backward_18
        .type           triton_poi_fused_add_convolution_hardtanh_backward_18,@function
        .size           triton_poi_fused_add_convolution_hardtanh_backward_18,(.L_x_1 - triton_poi_fused_add_convolution_hardtanh_backward_18)
        .other          triton_poi_fused_add_convolution_hardtanh_backward_18,@"STO_CUDA_ENTRY STV_DEFAULT"
triton_poi_fused_add_convolution_hardtanh_backward_18:
.text.triton_poi_fused_add_convolution_hardtanh_backward_18:
[----:B------:R-:W0:Y:S02]  /*0000*/  LDC R1, c[0x0][0x28] ;  /* 0x00000a00ff017b82 */ /* 0x000e240000000800 */
[----:B------:R-:W1:Y:S01]  /*0010*/  S2R R0, SR_TID.X ;  /* 0x0000000000007919 */ /* 0x000e620000002100 */
[----:B------:R-:W2:Y:S01]  /*0020*/  LDC.64 R4, c[0x0][0x218] ;  /* 0x00008600ff047b82 */ /* 0x000ea20000000a00 */
[----:B------:R-:W-:Y:S01]  /*0030*/  ULDC.64 UR4, c[0x0][0x208] ;  /* 0x0000820000047ab9 */ /* 0x000fe20000000a00 */
[----:B------:R-:W3:Y:S06]  /*0040*/  S2R R9, SR_CTAID.X ;  /* 0x0000000000097919 */ /* 0x000eec0000002500 */
[----:B------:R-:W4:Y:S01]  /*0050*/  LDC.64 R2, c[0x0][0x210] ;  /* 0x00008400ff027b82 */ /* 0x000f220000000a00 */
[----:B------:R-:W-:Y:S01]  /*0060*/  IMAD.MOV.U32 R8, RZ, RZ, RZ ;  /* 0x000000ffff087224 */ /* 0x000fe200078e00ff */
[----:B------:R-:W-:Y:S01]  /*0070*/  ULDC.64 UR6, c[0x0][0x228] ;  /* 0x00008a0000067ab9 */ /* 0x000fe20000000a00 */
[----:B-1----:R-:W-:-:S02]  /*0080*/  LOP3.LUT R0, R0, 0x7f, RZ, 0xc0, !PT ;  /* 0x0000007f00007812 */ /* 0x002fc400078ec0ff */
[----:B---3--:R-:W-:-:S03]  /*0090*/  SHF.R.S32.HI R6, RZ, 0x18, R9 ;  /* 0x00000018ff067819 */ /* 0x008fc60000011409 */
[----:B------:R-:W-:Y:S01]  /*00a0*/  IMAD R9, R9, 0x80, R0 ;  /* 0x0000008009097824 */ /* 0x000fe200078e0200 */
[----:B------:R-:W-:-:S03]  /*00b0*/  SGXT R0, R6, 0x1 ;  /* 0x000000010600781a */ /* 0x000fc60000000200 */
[C---:B----4-:R-:W-:Y:S01]  /*00c0*/  IMAD.WIDE R2, R9.reuse, 0x4, R2 ;  /* 0x0000000409027825 */ /* 0x050fe200078e0202 */
[----:B------:R-:W1:Y:S01]  /*00d0*/  LDC.64 R6, c[0x0][0x220] ;  /* 0x00008800ff067b82 */ /* 0x000e620000000a00 */
[----:B------:R-:W-:Y:S02]  /*00e0*/  ISETP.GE.AND P1, PT, R9, 0x3100, PT ;  /* 0x000031000900780c */ /* 0x000fe40003f26270 */
[----:B------:R-:W-:-:S04]  /*00f0*/  LEA.HI R0, R0, R9, RZ, 0x6 ;  /* 0x0000000900007211 */ /* 0x000fc800078f30ff */
[----:B------:R-:W-:-:S05]  /*0100*/  LOP3.LUT R0, R0, 0xffffffc0, RZ, 0xc0, !PT ;  /* 0xffffffc000007812 */ /* 0x000fca00078ec0ff */
[----:B------:R-:W-:Y:S02]  /*0110*/  IMAD.IADD R11, R9, 0x1, -R0 ;  /* 0x00000001090b7824 */ /* 0x000fe400078e0a00 */
[----:B------:R-:W-:Y:S02]  /*0120*/  IMAD.MOV.U32 R0, RZ, RZ, RZ ;  /* 0x000000ffff007224 */ /* 0x000fe400078e00ff */
[----:B--2---:R-:W-:-:S04]  /*0130*/  IMAD.WIDE R4, R11, 0x4, R4 ;  /* 0x000000040b047825 */ /* 0x004fc800078e0204 */
[----:B------:R-:W-:Y:S01]  /*0140*/  IMAD.MOV.U32 R11, RZ, RZ, RZ ;  /* 0x000000ffff0b7224 */ /* 0x000fe200078e00ff */
[----:B------:R-:W2:Y:S01]  /*0150*/  @!P1 LDG.E R0, desc[UR4][R2.64] ;  /* 0x0000000402009981 */ /* 0x000ea2000c1e1900 */
[----:B-1----:R-:W-:-:S04]  /*0160*/  IMAD.WIDE R6, R9, 0x4, R6 ;  /* 0x0000000409067825 */ /* 0x002fc800078e0206 */
[----:B------:R-:W2:Y:S04]  /*0170*/  @!P1 LDG.E.EL R11, desc[UR4][R4.64] ;  /* 0x00000004040b9981 */ /* 0x000ea8000c2e1900 */
[----:B------:R-:W3:Y:S01]  /*0180*/  @!P1 LDG.E R8, desc[UR4][R6.64] ;  /* 0x0000000406089981 */ /* 0x000ee2000c1e1900 */
[----:B--2---:R-:W-:-:S04]  /*0190*/  FADD R11, R11, R0 ;  /* 0x000000000b0b7221 */ /* 0x004fc80000000000 */
[----:B---3--:R-:W-:Y:S01]  /*01a0*/  FADD R11, R11, R8 ;  /* 0x000000080b0b7221 */ /* 0x008fe20000000000 */
[----:B------:R-:W-:-:S04]  /*01b0*/  IADD3 R8, P2, R9, UR6, RZ ;  /* 0x0000000609087c10 */ /* 0x000fc8000ff5e0ff */
[----:B------:R-:W-:Y:S02]  /*01c0*/  FSETP.GE.AND P0, PT, R11, 6, PT ;  /* 0x40c000000b00780b */ /* 0x000fe40003f06000 */
[----:B------:R-:W-:Y:S02]  /*01d0*/  LEA.HI.X.SX32 R9, R9, UR7, 0x1, P2 ;  /* 0x0000000709097c11 */ /* 0x000fe400090f0eff */
[----:B------:R-:W-:-:S04]  /*01e0*/  FSETP.LE.OR P0, PT, R11, RZ, P0 ;  /* 0x000000ff0b00720b */ /* 0x000fc80000703400 */
[----:B------:R-:W-:Y:S01]  /*01f0*/  SEL R5, RZ, 0x1, !P0 ;  /* 0x00000001ff057807 */ /* 0x000fe20004000000 */
[----:B------:R-:W-:Y:S08]  /*0200*/  @P1 EXIT ;  /* 0x000000000000194d */ /* 0x000ff00003800000 */
[----:B------:R-:W-:Y:S01]  /*0210*/  STG.E.U8 desc[UR4][R8.64], R5 ;  /* 0x0000000508007986 */ /* 0x000fe2000c101104 */
[----:B------:R-:W-:Y:S05]  /*0220*/  EXIT ;  /* 0x000000000000794d */ /* 0x000fea0003800000 */
.L_x_0:
[----:B------:R-:W-:-:S00]  /*0230*/  BRA `(.L_x_0) ;  /* 0xfffffffc00fc7947 */ /* 0x000fc0000383ffff */
[----:B------:R-:W-:-:S00]  /*0240*/  NOP ;  /* 0x0000000000007918 */ /* 0x000fc00000000000 */
        /* <DEDUP_REMOVED lines=11> */
.L_x_1:


//--------------------- .nv.constant0.triton_poi_fused_add_convolution_hardtanh_backward_18 --------------------------
	.section	.nv.constant0.triton_poi_fused_add_convolution_hardtanh_backward_18,"a",@progbits
	.sectionflags	@""
	.align	4
.nv.constant0.triton_poi_fused_add_convolution_hardtanh_backward_18:
	.zero		564
